//
// Generated by NVIDIA NVVM Compiler
//
// Compiler Build ID: CL-36424714
// Cuda compilation tools, release 13.0, V13.0.88
// Based on NVVM 20.0.0
//

.version 9.0
.target sm_100
.address_size 64

	// .globl	_Z10prefixSumsPiS_

.visible .entry _Z10prefixSumsPiS_(
	.param .u64 .ptr .align 1 _Z10prefixSumsPiS__param_0,
	.param .u64 .ptr .align 1 _Z10prefixSumsPiS__param_1
)
{
	.reg .pred 	%p<18>;
	.reg .b32 	%r<73>;
	.reg .b64 	%rd<9>;

	ld.param.u64 	%rd4, [_Z10prefixSumsPiS__param_0];
	ld.param.u64 	%rd5, [_Z10prefixSumsPiS__param_1];
	cvta.to.global.u64 	%rd1, %rd5;
	cvta.to.global.u64 	%rd6, %rd4;
	mov.u32 	%r6, %tid.x;
	mov.u32 	%r7, %ctaid.x;
	mov.u32 	%r8, %ntid.x;
	mad.lo.s32 	%r1, %r7, %r8, %r6;
	mul.wide.s32 	%rd7, %r1, 4;
	add.s64 	%rd2, %rd6, %rd7;
	mov.b32 	%r72, 0;
$L__BB0_1:
	add.s32 	%r3, %r72, %r1;
	setp.gt.s32 	%p1, %r3, 1023;
	mul.wide.s32 	%rd8, %r3, 4;
	add.s64 	%rd3, %rd1, %rd8;
	@%p1 bra 	$L__BB0_3;
	ld.global.u32 	%r9, [%rd2];
	ld.global.u32 	%r10, [%rd3];
	add.s32 	%r11, %r10, %r9;
	st.global.u32 	[%rd3], %r11;
$L__BB0_3:
	bar.sync 	0;
	add.s32 	%r12, %r3, 1;
	setp.gt.s32 	%p2, %r12, 1023;
	@%p2 bra 	$L__BB0_5;
	ld.global.u32 	%r13, [%rd2];
	ld.global.u32 	%r14, [%rd3+4];
	add.s32 	%r15, %r14, %r13;
	st.global.u32 	[%rd3+4], %r15;
$L__BB0_5:
	bar.sync 	0;
	add.s32 	%r16, %r3, 2;
	setp.gt.s32 	%p3, %r16, 1023;
	@%p3 bra 	$L__BB0_7;
	ld.global.u32 	%r17, [%rd2];
	ld.global.u32 	%r18, [%rd3+8];
	add.s32 	%r19, %r18, %r17;
	st.global.u32 	[%rd3+8], %r19;
$L__BB0_7:
	bar.sync 	0;
	add.s32 	%r20, %r3, 3;
	setp.gt.s32 	%p4, %r20, 1023;
	@%p4 bra 	$L__BB0_9;
	ld.global.u32 	%r21, [%rd2];
	ld.global.u32 	%r22, [%rd3+12];
	add.s32 	%r23, %r22, %r21;
	st.global.u32 	[%rd3+12], %r23;
$L__BB0_9:
	bar.sync 	0;
	add.s32 	%r24, %r3, 4;
	setp.gt.s32 	%p5, %r24, 1023;
	@%p5 bra 	$L__BB0_11;
	ld.global.u32 	%r25, [%rd2];
	ld.global.u32 	%r26, [%rd3+16];
	add.s32 	%r27, %r26, %r25;
	st.global.u32 	[%rd3+16], %r27;
$L__BB0_11:
	bar.sync 	0;
	add.s32 	%r28, %r3, 5;
	setp.gt.s32 	%p6, %r28, 1023;
	@%p6 bra 	$L__BB0_13;
	ld.global.u32 	%r29, [%rd2];
	ld.global.u32 	%r30, [%rd3+20];
	add.s32 	%r31, %r30, %r29;
	st.global.u32 	[%rd3+20], %r31;
$L__BB0_13:
	bar.sync 	0;
	add.s32 	%r32, %r3, 6;
	setp.gt.s32 	%p7, %r32, 1023;
	@%p7 bra 	$L__BB0_15;
	ld.global.u32 	%r33, [%rd2];
	ld.global.u32 	%r34, [%rd3+24];
	add.s32 	%r35, %r34, %r33;
	st.global.u32 	[%rd3+24], %r35;
$L__BB0_15:
	bar.sync 	0;
	add.s32 	%r36, %r3, 7;
	setp.gt.s32 	%p8, %r36, 1023;
	@%p8 bra 	$L__BB0_17;
	ld.global.u32 	%r37, [%rd2];
	ld.global.u32 	%r38, [%rd3+28];
	add.s32 	%r39, %r38, %r37;
	st.global.u32 	[%rd3+28], %r39;
$L__BB0_17:
	bar.sync 	0;
	add.s32 	%r40, %r3, 8;
	setp.gt.s32 	%p9, %r40, 1023;
	@%p9 bra 	$L__BB0_19;
	ld.global.u32 	%r41, [%rd2];
	ld.global.u32 	%r42, [%rd3+32];
	add.s32 	%r43, %r42, %r41;
	st.global.u32 	[%rd3+32], %r43;
$L__BB0_19:
	bar.sync 	0;
	add.s32 	%r44, %r3, 9;
	setp.gt.s32 	%p10, %r44, 1023;
	@%p10 bra 	$L__BB0_21;
	ld.global.u32 	%r45, [%rd2];
	ld.global.u32 	%r46, [%rd3+36];
	add.s32 	%r47, %r46, %r45;
	st.global.u32 	[%rd3+36], %r47;
$L__BB0_21:
	bar.sync 	0;
	add.s32 	%r48, %r3, 10;
	setp.gt.s32 	%p11, %r48, 1023;
	@%p11 bra 	$L__BB0_23;
	ld.global.u32 	%r49, [%rd2];
	ld.global.u32 	%r50, [%rd3+40];
	add.s32 	%r51, %r50, %r49;
	st.global.u32 	[%rd3+40], %r51;
$L__BB0_23:
	bar.sync 	0;
	add.s32 	%r52, %r3, 11;
	setp.gt.s32 	%p12, %r52, 1023;
	@%p12 bra 	$L__BB0_25;
	ld.global.u32 	%r53, [%rd2];
	ld.global.u32 	%r54, [%rd3+44];
	add.s32 	%r55, %r54, %r53;
	st.global.u32 	[%rd3+44], %r55;
$L__BB0_25:
	bar.sync 	0;
	add.s32 	%r56, %r3, 12;
	setp.gt.s32 	%p13, %r56, 1023;
	@%p13 bra 	$L__BB0_27;
	ld.global.u32 	%r57, [%rd2];
	ld.global.u32 	%r58, [%rd3+48];
	add.s32 	%r59, %r58, %r57;
	st.global.u32 	[%rd3+48], %r59;
$L__BB0_27:
	bar.sync 	0;
	add.s32 	%r60, %r3, 13;
	setp.gt.s32 	%p14, %r60, 1023;
	@%p14 bra 	$L__BB0_29;
	ld.global.u32 	%r61, [%rd2];
	ld.global.u32 	%r62, [%rd3+52];
	add.s32 	%r63, %r62, %r61;
	st.global.u32 	[%rd3+52], %r63;
$L__BB0_29:
	bar.sync 	0;
	add.s32 	%r64, %r3, 14;
	setp.gt.s32 	%p15, %r64, 1023;
	@%p15 bra 	$L__BB0_31;
	ld.global.u32 	%r65, [%rd2];
	ld.global.u32 	%r66, [%rd3+56];
	add.s32 	%r67, %r66, %r65;
	st.global.u32 	[%rd3+56], %r67;
$L__BB0_31:
	bar.sync 	0;
	add.s32 	%r68, %r3, 15;
	setp.gt.s32 	%p16, %r68, 1023;
	@%p16 bra 	$L__BB0_33;
	ld.global.u32 	%r69, [%rd2];
	ld.global.u32 	%r70, [%rd3+60];
	add.s32 	%r71, %r70, %r69;
	st.global.u32 	[%rd3+60], %r71;
$L__BB0_33:
	bar.sync 	0;
	add.s32 	%r72, %r72, 16;
	setp.ne.s32 	%p17, %r72, 1024;
	@%p17 bra 	$L__BB0_1;
	ret;

}
	// .globl	_Z11prefixSums2PiS_
.visible .entry _Z11prefixSums2PiS_(
	.param .u64 .ptr .align 1 _Z11prefixSums2PiS__param_0,
	.param .u64 .ptr .align 1 _Z11prefixSums2PiS__param_1
)
{
	.reg .pred 	%p<30>;
	.reg .b32 	%r<45>;
	.reg .b64 	%rd<8>;

	ld.param.u64 	%rd2, [_Z11prefixSums2PiS__param_0];
	ld.param.u64 	%rd3, [_Z11prefixSums2PiS__param_1];
	cvta.to.global.u64 	%rd4, %rd3;
	cvta.to.global.u64 	%rd5, %rd2;
	mov.u32 	%r4, %tid.x;
	mov.u32 	%r5, %ctaid.x;
	mov.u32 	%r6, %ntid.x;
	mad.lo.s32 	%r1, %r5, %r6, %r4;
	mul.wide.s32 	%rd6, %r1, 4;
	add.s64 	%rd7, %rd5, %rd6;
	ld.global.u32 	%r2, [%rd7];
	add.s64 	%rd1, %rd4, %rd6;
	st.global.u32 	[%rd1], %r2;
	add.s32 	%r3, %r1, 1;
	setp.gt.s32 	%p1, %r1, 1022;
	@%p1 bra 	$L__BB1_2;
	ld.global.u32 	%r7, [%rd1+4];
	add.s32 	%r8, %r7, %r2;
	st.global.u32 	[%rd1+4], %r8;
$L__BB1_2:
	bar.sync 	0;
	setp.gt.s32 	%p2, %r1, 1021;
	and.b32  	%r9, %r1, 1;
	setp.eq.b32 	%p3, %r9, 1;
	not.pred 	%p4, %p3;
	or.pred  	%p5, %p2, %p4;
	@%p5 bra 	$L__BB1_4;
	ld.global.u32 	%r10, [%rd1+4];
	ld.global.u32 	%r11, [%rd1+8];
	add.s32 	%r12, %r11, %r10;
	st.global.u32 	[%rd1+8], %r12;
$L__BB1_4:
	bar.sync 	0;
	setp.gt.s32 	%p6, %r1, 1019;
	and.b32  	%r13, %r3, 3;
	setp.ne.s32 	%p7, %r13, 0;
	or.pred  	%p8, %p6, %p7;
	@%p8 bra 	$L__BB1_6;
	ld.global.u32 	%r14, [%rd1+8];
	ld.global.u32 	%r15, [%rd1+16];
	add.s32 	%r16, %r15, %r14;
	st.global.u32 	[%rd1+16], %r16;
$L__BB1_6:
	bar.sync 	0;
	setp.gt.s32 	%p9, %r1, 1015;
	and.b32  	%r17, %r3, 7;
	setp.ne.s32 	%p10, %r17, 0;
	or.pred  	%p11, %p9, %p10;
	@%p11 bra 	$L__BB1_8;
	ld.global.u32 	%r18, [%rd1+16];
	ld.global.u32 	%r19, [%rd1+32];
	add.s32 	%r20, %r19, %r18;
	st.global.u32 	[%rd1+32], %r20;
$L__BB1_8:
	bar.sync 	0;
	setp.gt.s32 	%p12, %r1, 1007;
	and.b32  	%r21, %r3, 15;
	setp.ne.s32 	%p13, %r21, 0;
	or.pred  	%p14, %p12, %p13;
	@%p14 bra 	$L__BB1_10;
	ld.global.u32 	%r22, [%rd1+32];
	ld.global.u32 	%r23, [%rd1+64];
	add.s32 	%r24, %r23, %r22;
	st.global.u32 	[%rd1+64], %r24;
$L__BB1_10:
	bar.sync 	0;
	setp.gt.s32 	%p15, %r1, 991;
	and.b32  	%r25, %r3, 31;
	setp.ne.s32 	%p16, %r25, 0;
	or.pred  	%p17, %p15, %p16;
	@%p17 bra 	$L__BB1_12;
	ld.global.u32 	%r26, [%rd1+64];
	ld.global.u32 	%r27, [%rd1+128];
	add.s32 	%r28, %r27, %r26;
	st.global.u32 	[%rd1+128], %r28;
$L__BB1_12:
	bar.sync 	0;
	setp.gt.s32 	%p18, %r1, 959;
	and.b32  	%r29, %r3, 63;
	setp.ne.s32 	%p19, %r29, 0;
	or.pred  	%p20, %p18, %p19;
	@%p20 bra 	$L__BB1_14;
	ld.global.u32 	%r30, [%rd1+128];
	ld.global.u32 	%r31, [%rd1+256];
	add.s32 	%r32, %r31, %r30;
	st.global.u32 	[%rd1+256], %r32;
$L__BB1_14:
	bar.sync 	0;
	setp.gt.s32 	%p21, %r1, 895;
	and.b32  	%r33, %r3, 127;
	setp.ne.s32 	%p22, %r33, 0;
	or.pred  	%p23, %p21, %p22;
	@%p23 bra 	$L__BB1_16;
	ld.global.u32 	%r34, [%rd1+256];
	ld.global.u32 	%r35, [%rd1+512];
	add.s32 	%r36, %r35, %r34;
	st.global.u32 	[%rd1+512], %r36;
$L__BB1_16:
	bar.sync 	0;
	setp.gt.s32 	%p24, %r1, 767;
	and.b32  	%r37, %r3, 255;
	setp.ne.s32 	%p25, %r37, 0;
	or.pred  	%p26, %p24, %p25;
	@%p26 bra 	$L__BB1_18;
	ld.global.u32 	%r38, [%rd1+512];
	ld.global.u32 	%r39, [%rd1+1024];
	add.s32 	%r40, %r39, %r38;
	st.global.u32 	[%rd1+1024], %r40;
$L__BB1_18:
	bar.sync 	0;
	setp.gt.s32 	%p27, %r1, 511;
	and.b32  	%r41, %r3, 511;
	setp.ne.s32 	%p28, %r41, 0;
	or.pred  	%p29, %p27, %p28;
	@%p29 bra 	$L__BB1_20;
	ld.global.u32 	%r42, [%rd1+1024];
	ld.global.u32 	%r43, [%rd1+2048];
	add.s32 	%r44, %r43, %r42;
	st.global.u32 	[%rd1+2048], %r44;
$L__BB1_20:
	bar.sync 	0;
	ret;

}


// ===== COMPILED SASS (sm_100) =====

	.target	sm_100

	.elftype	@"ET_EXEC"


//--------------------- .note.nv.tkinfo           --------------------------
	.section	.note.nv.tkinfo,"",@"SHT_NOTE"
	.sectionflags	@"SHF_NOTE_NV_TKINFO"
	.tkinfo
        /*0018*/ 	.word	0x00000002
        /*0030*/ 	.string	""
        /*0030*/ 	.string	"ptxas"
        /*0030*/ 	.string	"Cuda compilation tools, release 13.0, V13.0.88"
        /*0030*/ 	.string	"Build cuda_13.0.r13.0/compiler.36424714_0"
        /*0030*/ 	.string	"-arch sm_100 -m 64 "



//--------------------- .note.nv.cuinfo           --------------------------
	.section	.note.nv.cuinfo,"",@"SHT_NOTE"
	.sectionflags	@"SHF_NOTE_NV_CUINFO"
        /*0018*/ 	.short	0x0002
        /*001a*/ 	.short	0x0064
        /*001c*/ 	.short	0x0082
	.zero		2


//--------------------- .nv.info                  --------------------------
	.section	.nv.info,"",@"SHT_CUDA_INFO"
	.align	4


	//----- nvinfo : EIATTR_REGCOUNT
	.align		4
        /*0000*/ 	.byte	0x04, 0x2f
        /*0002*/ 	.short	(.L_1 - .L_0)
	.align		4
.L_0:
        /*0004*/ 	.word	index@(_Z10prefixSumsPiS_)
        /*0008*/ 	.word	0x00000012


	//----- nvinfo : EIATTR_FRAME_SIZE
	.align		4
.L_1:
        /*000c*/ 	.byte	0x04, 0x11
        /*000e*/ 	.short	(.L_3 - .L_2)
	.align		4
.L_2:
        /*0010*/ 	.word	index@(_Z10prefixSumsPiS_)
        /*0014*/ 	.word	0x00000000


	//----- nvinfo : EIATTR_REGCOUNT
	.align		4
.L_3:
        /*0018*/ 	.byte	0x04, 0x2f
        /*001a*/ 	.short	(.L_5 - .L_4)
	.align		4
.L_4:
        /*001c*/ 	.word	index@(_Z11prefixSums2PiS_)
        /*0020*/ 	.word	0x0000000c


	//----- nvinfo : EIATTR_FRAME_SIZE
	.align		4
.L_5:
        /*0024*/ 	.byte	0x04, 0x11
        /*0026*/ 	.short	(.L_7 - .L_6)
	.align		4
.L_6:
        /*0028*/ 	.word	index@(_Z11prefixSums2PiS_)
        /*002c*/ 	.word	0x00000000


	//----- nvinfo : EIATTR_MIN_STACK_SIZE
	.align		4
.L_7:
        /*0030*/ 	.byte	0x04, 0x12
        /*0032*/ 	.short	(.L_9 - .L_8)
	.align		4
.L_8:
        /*0034*/ 	.word	index@(_Z11prefixSums2PiS_)
        /*0038*/ 	.word	0x00000000


	//----- nvinfo : EIATTR_MIN_STACK_SIZE
	.align		4
.L_9:
        /*003c*/ 	.byte	0x04, 0x12
        /*003e*/ 	.short	(.L_11 - .L_10)
	.align		4
.L_10:
        /*0040*/ 	.word	index@(_Z10prefixSumsPiS_)
        /*0044*/ 	.word	0x00000000
.L_11:


//--------------------- .nv.compat                --------------------------
	.section	.nv.compat,"",@"SHT_CUDA_COMPAT_INFO"
	.align	4
        /*0000*/ 	.byte	0x02, 0x09, 0x00, 0x00, 0x02, 0x02, 0x01, 0x00, 0x02, 0x05, 0x05, 0x00, 0x03, 0x07, 0x01, 0x01
        /*0010*/ 	.byte	0x02, 0x03, 0x00, 0x00, 0x02, 0x06, 0x01, 0x00, 0x04, 0x0b, 0x08, 0x00, 0x09, 0x00, 0x00, 0x00
        /*0020*/ 	.byte	0x00, 0x00, 0x00, 0x00


//--------------------- .nv.info._Z11prefixSums2PiS_ --------------------------
	.section	.nv.info._Z11prefixSums2PiS_,"",@"SHT_CUDA_INFO"
	.sectionflags	@""
	.align	4


	//----- nvinfo : EIATTR_CUDA_API_VERSION
	.align		4
        /*0000*/ 	.byte	0x04, 0x37
        /*0002*/ 	.short	(.L_13 - .L_12)
.L_12:
        /*0004*/ 	.word	0x00000082


	//----- nvinfo : EIATTR_KPARAM_INFO
	.align		4
.L_13:
        /*0008*/ 	.byte	0x04, 0x17
        /*000a*/ 	.short	(.L_15 - .L_14)
.L_14:
        /*000c*/ 	.word	0x00000000
        /*0010*/ 	.short	0x0001
        /*0012*/ 	.short	0x0008
        /*0014*/ 	.byte	0x00, 0xf5, 0x21, 0x00


	//----- nvinfo : EIATTR_KPARAM_INFO
	.align		4
.L_15:
        /*0018*/ 	.byte	0x04, 0x17
        /*001a*/ 	.short	(.L_17 - .L_16)
.L_16:
        /*001c*/ 	.word	0x00000000
        /*0020*/ 	.short	0x0000
        /*0022*/ 	.short	0x0000
        /*0024*/ 	.byte	0x00, 0xf5, 0x21, 0x00


	//----- nvinfo : EIATTR_SPARSE_MMA_MASK
	.align		4
.L_17:
        /*0028*/ 	.byte	0x03, 0x50
        /*002a*/ 	.short	0x0000


	//----- nvinfo : EIATTR_MAXREG_COUNT
	.align		4
        /*002c*/ 	.byte	0x03, 0x1b
        /*002e*/ 	.short	0x00ff


	//----- nvinfo : EIATTR_NUM_BARRIERS
	.align		4
        /*0030*/ 	.byte	0x02, 0x4c
        /*0032*/ 	.byte	0x01
	.zero		1


	//----- nvinfo : EIATTR_MERCURY_ISA_VERSION
	.align		4
        /*0034*/ 	.byte	0x03, 0x5f
        /*0036*/ 	.short	0x0101


	//----- nvinfo : EIATTR_VRC_CTA_INIT_COUNT
	.align		4
        /*0038*/ 	.byte	0x02, 0x4a
	.zero		1
	.zero		1


	//----- nvinfo : EIATTR_EXIT_INSTR_OFFSETS
	.align		4
        /*003c*/ 	.byte	0x04, 0x1c
        /*003e*/ 	.short	(.L_19 - .L_18)


	//   ....[0]....
.L_18:
        /*0040*/ 	.word	0x000006f0


	//----- nvinfo : EIATTR_CRS_STACK_SIZE
	.align		4
.L_19:
        /*0044*/ 	.byte	0x04, 0x1e
        /*0046*/ 	.short	(.L_21 - .L_20)
.L_20:
        /*0048*/ 	.word	0x00000000


	//----- nvinfo : EIATTR_CBANK_PARAM_SIZE
	.align		4
.L_21:
        /*004c*/ 	.byte	0x03, 0x19
        /*004e*/ 	.short	0x0010


	//----- nvinfo : EIATTR_PARAM_CBANK
	.align		4
        /*0050*/ 	.byte	0x04, 0x0a
        /*0052*/ 	.short	(.L_23 - .L_22)
	.align		4
.L_22:
        /*0054*/ 	.word	index@(.nv.constant0._Z11prefixSums2PiS_)
        /*0058*/ 	.short	0x0380
        /*005a*/ 	.short	0x0010


	//----- nvinfo : EIATTR_SW_WAR
	.align		4
.L_23:
        /*005c*/ 	.byte	0x04, 0x36
        /*005e*/ 	.short	(.L_25 - .L_24)
.L_24:
        /*0060*/ 	.word	0x00000008
.L_25:


//--------------------- .nv.info._Z10prefixSumsPiS_ --------------------------
	.section	.nv.info._Z10prefixSumsPiS_,"",@"SHT_CUDA_INFO"
	.sectionflags	@""
	.align	4


	//----- nvinfo : EIATTR_CUDA_API_VERSION
	.align		4
        /*0000*/ 	.byte	0x04, 0x37
        /*0002*/ 	.short	(.L_27 - .L_26)
.L_26:
        /*0004*/ 	.word	0x00000082


	//----- nvinfo : EIATTR_KPARAM_INFO
	.align		4
.L_27:
        /*0008*/ 	.byte	0x04, 0x17
        /*000a*/ 	.short	(.L_29 - .L_28)
.L_28:
        /*000c*/ 	.word	0x00000000
        /*0010*/ 	.short	0x0001
        /*0012*/ 	.short	0x0008
        /*0014*/ 	.byte	0x00, 0xf5, 0x21, 0x00


	//----- nvinfo : EIATTR_KPARAM_INFO
	.align		4
.L_29:
        /*0018*/ 	.byte	0x04, 0x17
        /*001a*/ 	.short	(.L_31 - .L_30)
.L_30:
        /*001c*/ 	.word	0x00000000
        /*0020*/ 	.short	0x0000
        /*0022*/ 	.short	0x0000
        /*0024*/ 	.byte	0x00, 0xf5, 0x21, 0x00


	//----- nvinfo : EIATTR_SPARSE_MMA_MASK
	.align		4
.L_31:
        /*0028*/ 	.byte	0x03, 0x50
        /*002a*/ 	.short	0x0000


	//----- nvinfo : EIATTR_MAXREG_COUNT
	.align		4
        /*002c*/ 	.byte	0x03, 0x1b
        /*002e*/ 	.short	0x00ff


	//----- nvinfo : EIATTR_NUM_BARRIERS
	.align		4
        /*0030*/ 	.byte	0x02, 0x4c
        /*0032*/ 	.byte	0x01
	.zero		1


	//----- nvinfo : EIATTR_MERCURY_ISA_VERSION
	.align		4
        /*0034*/ 	.byte	0x03, 0x5f
        /*0036*/ 	.short	0x0101


	//----- nvinfo : EIATTR_VRC_CTA_INIT_COUNT
	.align		4
        /*0038*/ 	.byte	0x02, 0x4a
	.zero		1
	.zero		1


	//----- nvinfo : EIATTR_EXIT_INSTR_OFFSETS
	.align		4
        /*003c*/ 	.byte	0x04, 0x1c
        /*003e*/ 	.short	(.L_33 - .L_32)


	//   ....[0]....
.L_32:
        /*0040*/ 	.word	0x00000810


	//----- nvinfo : EIATTR_CRS_STACK_SIZE
	.align		4
.L_33:
        /*0044*/ 	.byte	0x04, 0x1e
        /*0046*/ 	.short	(.L_35 - .L_34)
.L_34:
        /*0048*/ 	.word	0x00000000


	//----- nvinfo : EIATTR_CBANK_PARAM_SIZE
	.align		4
.L_35:
        /*004c*/ 	.byte	0x03, 0x19
        /*004e*/ 	.short	0x0010


	//----- nvinfo : EIATTR_PARAM_CBANK
	.align		4
        /*0050*/ 	.byte	0x04, 0x0a
        /*0052*/ 	.short	(.L_37 - .L_36)
	.align		4
.L_36:
        /*0054*/ 	.word	index@(.nv.constant0._Z10prefixSumsPiS_)
        /*0058*/ 	.short	0x0380
        /*005a*/ 	.short	0x0010


	//----- nvinfo : EIATTR_SW_WAR
	.align		4
.L_37:
        /*005c*/ 	.byte	0x04, 0x36
        /*005e*/ 	.short	(.L_39 - .L_38)
.L_38:
        /*0060*/ 	.word	0x00000008
.L_39:


//--------------------- .nv.callgraph             --------------------------
	.section	.nv.callgraph,"",@"SHT_CUDA_CALLGRAPH"
	.align	4
	.sectionentsize	8
	.align		4
        /*0000*/ 	.word	0x00000000
	.align		4
        /*0004*/ 	.word	0xffffffff
	.align		4
        /*0008*/ 	.word	0x00000000
	.align		4
        /*000c*/ 	.word	0xfffffffe
	.align		4
        /*0010*/ 	.word	0x00000000
	.align		4
        /*0014*/ 	.word	0xfffffffd
	.align		4
        /*0018*/ 	.word	0x00000000
	.align		4
        /*001c*/ 	.word	0xfffffffc


//--------------------- .text._Z11prefixSums2PiS_ --------------------------
	.section	.text._Z11prefixSums2PiS_,"ax",@progbits
	.align	128
        .global         _Z11prefixSums2PiS_
        .type           _Z11prefixSums2PiS_,@function
        .size           _Z11prefixSums2PiS_,(.L_x_23 - _Z11prefixSums2PiS_)
        .other          _Z11prefixSums2PiS_,@"STO_CUDA_ENTRY STV_DEFAULT"
_Z11prefixSums2PiS_:
.text._Z11prefixSums2PiS_:
[----:B------:R-:W-:Y:S01]  /*0000*/  LDC R1, c[0x0][0x37c] ;  /* 0x0000df00ff017b82 */ /* 0x000fe20000000800 */
[----:B------:R-:W0:Y:S07]  /*0010*/  S2R R7, SR_TID.X ;  /* 0x0000000000077919 */ /* 0x000e2e0000002100 */
[----:B------:R-:W0:Y:S01]  /*0020*/  S2UR UR6, SR_CTAID.X ;  /* 0x00000000000679c3 */ /* 0x000e220000002500 */
[----:B------:R-:W1:Y:S07]  /*0030*/  LDCU.64 UR4, c[0x0][0x358] ;  /* 0x00006b00ff0477ac */ /* 0x000e6e0008000a00 */
[----:B------:R-:W0:Y:S08]  /*0040*/  LDC R0, c[0x0][0x360] ;  /* 0x0000d800ff007b82 */ /* 0x000e300000000800 */
[----:B------:R-:W2:Y:S08]  /*0050*/  LDC.64 R4, c[0x0][0x380] ;  /* 0x0000e000ff047b82 */ /* 0x000eb00000000a00 */
[----:B------:R-:W3:Y:S01]  /*0060*/  LDC.64 R2, c[0x0][0x388] ;  /* 0x0000e200ff027b82 */ /* 0x000ee20000000a00 */
[----:B0-----:R-:W-:-:S05]  /*0070*/  IMAD R7, R0, UR6, R7 ;  /* 0x0000000600077c24 */ /* 0x001fca000f8e0207 */
[C---:B------:R-:W-:Y:S01]  /*0080*/  ISETP.GT.AND P0, PT, R7.reuse, 0x3fe, PT ;  /* 0x000003fe0700780c */ /* 0x040fe20003f04270 */
[----:B--2---:R-:W-:-:S06]  /*0090*/  IMAD.WIDE R4, R7, 0x4, R4 ;  /* 0x0000000407047825 */ /* 0x004fcc00078e0204 */
[----:B-1----:R-:W2:Y:S01]  /*00a0*/  LDG.E R5, desc[UR4][R4.64] ;  /* 0x0000000404057981 */ /* 0x002ea2000c1e1900 */
[----:B---3--:R-:W-:-:S05]  /*00b0*/  IMAD.WIDE R2, R7, 0x4, R2 ;  /* 0x0000000407027825 */ /* 0x008fca00078e0202 */
[----:B------:R-:W2:Y:S01]  /*00c0*/  @!P0 LDG.E R6, desc[UR4][R2.64+0x4] ;  /* 0x0000040402068981 */ /* 0x000ea2000c1e1900 */
[C---:B------:R-:W-:Y:S01]  /*00d0*/  LOP3.LUT R8, R7.reuse, 0x1, RZ, 0xc0, !PT ;  /* 0x0000000107087812 */ /* 0x040fe200078ec0ff */
[----:B------:R-:W-:-:S03]  /*00e0*/  VIADD R0, R7, 0x1 ;  /* 0x0000000107007836 */ /* 0x000fc60000000000 */
[----:B------:R-:W-:-:S04]  /*00f0*/  ISETP.NE.U32.AND P6, PT, R8, 0x1, PT ;  /* 0x000000010800780c */ /* 0x000fc80003fc5070 */
[----:B------:R-:W-:Y:S01]  /*0100*/  ISETP.GT.OR P6, PT, R7, 0x3fd, P6 ;  /* 0x000003fd0700780c */ /* 0x000fe200037c4670 */
[----:B------:R-:W-:Y:S01]  /*0110*/  BSSY.RECONVERGENT B0, `(.L_x_0) ;  /* 0x0000019000007945 */ /* 0x000fe20003800200 */
[C---:B------:R-:W-:Y:S02]  /*0120*/  LOP3.LUT P5, RZ, R0.reuse, 0x3, RZ, 0xc0, !PT ;  /* 0x0000000300ff7812 */ /* 0x040fe400078ac0ff */
[C---:B------:R-:W-:Y:S02]  /*0130*/  LOP3.LUT P4, RZ, R0.reuse, 0xf, RZ, 0xc0, !PT ;  /* 0x0000000f00ff7812 */ /* 0x040fe4000788c0ff */
[C---:B------:R-:W-:Y:S02]  /*0140*/  LOP3.LUT P3, RZ, R0.reuse, 0x1f, RZ, 0xc0, !PT ;  /* 0x0000001f00ff7812 */ /* 0x040fe4000786c0ff */
[C---:B------:R-:W-:Y:S02]  /*0150*/  LOP3.LUT P2, RZ, R0.reuse, 0x3f, RZ, 0xc0, !PT ;  /* 0x0000003f00ff7812 */ /* 0x040fe4000784c0ff */
[----:B------:R-:W-:-:S02]  /*0160*/  LOP3.LUT P1, RZ, R0, 0x7f, RZ, 0xc0, !PT ;  /* 0x0000007f00ff7812 */ /* 0x000fc4000782c0ff */
[C---:B------:R-:W-:Y:S02]  /*0170*/  ISETP.GT.OR P5, PT, R7.reuse, 0x3fb, P5 ;  /* 0x000003fb0700780c */ /* 0x040fe40002fa4670 */
[C---:B------:R-:W-:Y:S02]  /*0180*/  ISETP.GT.OR P4, PT, R7.reuse, 0x3ef, P4 ;  /* 0x000003ef0700780c */ /* 0x040fe40002784670 */
[C---:B------:R-:W-:Y:S02]  /*0190*/  ISETP.GT.OR P3, PT, R7.reuse, 0x3df, P3 ;  /* 0x000003df0700780c */ /* 0x040fe40001f64670 */
[C---:B------:R-:W-:Y:S02]  /*01a0*/  ISETP.GT.OR P2, PT, R7.reuse, 0x3bf, P2 ;  /* 0x000003bf0700780c */ /* 0x040fe40001744670 */
[----:B------:R-:W-:Y:S01]  /*01b0*/  ISETP.GT.OR P1, PT, R7, 0x37f, P1 ;  /* 0x0000037f0700780c */ /* 0x000fe20000f24670 */
[----:B--2---:R-:W-:-:S05]  /*01c0*/  @!P0 IMAD.IADD R9, R5, 0x1, R6 ;  /* 0x0000000105098824 */ /* 0x004fca00078e0206 */
[----:B------:R0:W-:Y:S01]  /*01d0*/  @!P0 STG.E desc[UR4][R2.64+0x4], R9 ;  /* 0x0000040902008986 */ /* 0x0001e2000c101904 */
[----:B------:R-:W-:-:S04]  /*01e0*/  LOP3.LUT P0, RZ, R0, 0x7, RZ, 0xc0, !PT ;  /* 0x0000000700ff7812 */ /* 0x000fc8000780c0ff */
[----:B------:R-:W-:Y:S01]  /*01f0*/  ISETP.GT.OR P0, PT, R7, 0x3f7, P0 ;  /* 0x000003f70700780c */ /* 0x000fe20000704670 */
[----:B------:R0:W-:Y:S03]  /*0200*/  STG.E desc[UR4][R2.64], R5 ;  /* 0x0000000502007986 */ /* 0x0001e6000c101904 */
[----:B------:R-:W-:Y:S01]  /*0210*/  P2R R6, PR, RZ, 0x1 ;  /* 0x00000001ff067803 */ /* 0x000fe20000000000 */
[----:B------:R-:W-:Y:S01]  /*0220*/  BAR.SYNC.DEFER_BLOCKING 0x0 ;  /* 0x0000000000007b1d */ /* 0x000fe20000010000 */
[----:B------:R-:W-:-:S04]  /*0230*/  LOP3.LUT P0, RZ, R0, 0xff, RZ, 0xc0, !PT ;  /* 0x000000ff00ff7812 */ /* 0x000fc8000780c0ff */
[----:B------:R-:W-:Y:S01]  /*0240*/  ISETP.GT.OR P0, PT, R7, 0x2ff, P0 ;  /* 0x000002ff0700780c */ /* 0x000fe20000704670 */
[----:B------:R-:W-:-:S12]  /*0250*/  @P6 BRA `(.L_x_1) ;  /* 0x0000000000106947 */ /* 0x000fd80003800000 */
[----:B------:R-:W2:Y:S04]  /*0260*/  LDG.E R4, desc[UR4][R2.64+0x4] ;  /* 0x0000040402047981 */ /* 0x000ea8000c1e1900 */
[----:B0-----:R-:W2:Y:S02]  /*0270*/  LDG.E R5, desc[UR4][R2.64+0x8] ;  /* 0x0000080402057981 */ /* 0x001ea4000c1e1900 */
[----:B--2---:R-:W-:-:S05]  /*0280*/  IMAD.IADD R5, R4, 0x1, R5 ;  /* 0x0000000104057824 */ /* 0x004fca00078e0205 */
[----:B------:R1:W-:Y:S02]  /*0290*/  STG.E desc[UR4][R2.64+0x8], R5 ;  /* 0x0000080502007986 */ /* 0x0003e4000c101904 */
.L_x_1:
[----:B------:R-:W-:Y:S05]  /*02a0*/  BSYNC.RECONVERGENT B0 ;  /* 0x0000000000007941 */ /* 0x000fea0003800200 */
.L_x_0:
[----:B------:R-:W-:Y:S01]  /*02b0*/  BAR.SYNC.DEFER_BLOCKING 0x0 ;  /* 0x0000000000007b1d */ /* 0x000fe20000010000 */
[----:B------:R-:W-:-:S04]  /*02c0*/  LOP3.LUT P6, RZ, R0, 0x1ff, RZ, 0xc0, !PT ;  /* 0x000001ff00ff7812 */ /* 0x000fc800078cc0ff */
[----:B------:R-:W-:Y:S01]  /*02d0*/  ISETP.GT.OR P6, PT, R7, 0x1ff, P6 ;  /* 0x000001ff0700780c */ /* 0x000fe200037c4670 */
[----:B------:R-:W-:Y:S04]  /*02e0*/  BSSY.RECONVERGENT B0, `(.L_x_2) ;  /* 0x0000006000007945 */ /* 0x000fe80003800200 */
[----:B------:R-:W-:Y:S08]  /*02f0*/  @P5 BRA `(.L_x_3) ;  /* 0x0000000000105947 */ /* 0x000ff00003800000 */
[----:B------:R-:W2:Y:S04]  /*0300*/  LDG.E R0, desc[UR4][R2.64+0x8] ;  /* 0x0000080402007981 */ /* 0x000ea8000c1e1900 */
[----:B01----:R-:W2:Y:S02]  /*0310*/  LDG.E R5, desc[UR4][R2.64+0x10] ;  /* 0x0000100402057981 */ /* 0x003ea4000c1e1900 */
[----:B--2---:R-:W-:-:S05]  /*0320*/  IMAD.IADD R5, R0, 0x1, R5 ;  /* 0x0000000100057824 */ /* 0x004fca00078e0205 */
[----:B------:R2:W-:Y:S02]  /*0330*/  STG.E desc[UR4][R2.64+0x10], R5 ;  /* 0x0000100502007986 */ /* 0x0005e4000c101904 */
.L_x_3:
[----:B------:R-:W-:Y:S05]  /*0340*/  BSYNC.RECONVERGENT B0 ;  /* 0x0000000000007941 */ /* 0x000fea0003800200 */
.L_x_2:
[----:B------:R-:W-:Y:S01]  /*0350*/  BAR.SYNC.DEFER_BLOCKING 0x0 ;  /* 0x0000000000007b1d */ /* 0x000fe20000010000 */
[----:B------:R-:W-:-:S05]  /*0360*/  ISETP.NE.AND P5, PT, R6, RZ, PT ;  /* 0x000000ff0600720c */ /* 0x000fca0003fa5270 */
[----:B------:R-:W-:Y:S08]  /*0370*/  BSSY.RECONVERGENT B0, `(.L_x_4) ;  /* 0x0000006000007945 */ /* 0x000ff00003800200 */
[----:B------:R-:W-:Y:S05]  /*0380*/  @P5 BRA `(.L_x_5) ;  /* 0x0000000000105947 */ /* 0x000fea0003800000 */
[----:B------:R-:W3:Y:S04]  /*0390*/  LDG.E R0, desc[UR4][R2.64+0x10] ;  /* 0x0000100402007981 */ /* 0x000ee8000c1e1900 */
[----:B012---:R-:W3:Y:S02]  /*03a0*/  LDG.E R5, desc[UR4][R2.64+0x20] ;  /* 0x0000200402057981 */ /* 0x007ee4000c1e1900 */
[----:B---3--:R-:W-:-:S05]  /*03b0*/  IMAD.IADD R5, R0, 0x1, R5 ;  /* 0x0000000100057824 */ /* 0x008fca00078e0205 */
[----:B------:R3:W-:Y:S02]  /*03c0*/  STG.E desc[UR4][R2.64+0x20], R5 ;  /* 0x0000200502007986 */ /* 0x0007e4000c101904 */
.L_x_5:
[----:B------:R-:W-:Y:S05]  /*03d0*/  BSYNC.RECONVERGENT B0 ;  /* 0x0000000000007941 */ /* 0x000fea0003800200 */
.L_x_4:
[----:B------:R-:W-:Y:S06]  /*03e0*/  BAR.SYNC.DEFER_BLOCKING 0x0 ;  /* 0x0000000000007b1d */ /* 0x000fec0000010000 */
[----:B------:R-:W-:Y:S04]  /*03f0*/  BSSY.RECONVERGENT B0, `(.L_x_6) ;  /* 0x0000006000007945 */ /* 0x000fe80003800200 */
[----:B------:R-:W-:Y:S05]  /*0400*/  @P4 BRA `(.L_x_7) ;  /* 0x0000000000104947 */ /* 0x000fea0003800000 */
[----:B------:R-:W4:Y:S04]  /*0410*/  LDG.E R0, desc[UR4][R2.64+0x20] ;  /* 0x0000200402007981 */ /* 0x000f28000c1e1900 */
[----:B0123--:R-:W4:Y:S02]  /*0420*/  LDG.E R5, desc[UR4][R2.64+0x40] ;  /* 0x0000400402057981 */ /* 0x00ff24000c1e1900 */
[----:B----4-:R-:W-:-:S05]  /*0430*/  IMAD.IADD R5, R0, 0x1, R5 ;  /* 0x0000000100057824 */ /* 0x010fca00078e0205 */
[----:B------:R4:W-:Y:S02]  /*0440*/  STG.E desc[UR4][R2.64+0x40], R5 ;  /* 0x0000400502007986 */ /* 0x0009e4000c101904 */
.L_x_7:
[----:B------:R-:W-:Y:S05]  /*0450*/  BSYNC.RECONVERGENT B0 ;  /* 0x0000000000007941 */ /* 0x000fea0003800200 */
.L_x_6:
[----:B------:R-:W-:Y:S06]  /*0460*/  BAR.SYNC.DEFER_BLOCKING 0x0 ;  /* 0x0000000000007b1d */ /* 0x000fec0000010000 */
[----:B------:R-:W-:Y:S04]  /*0470*/  BSSY.RECONVERGENT B0, `(.L_x_8) ;  /* 0x0000006000007945 */ /* 0x000fe80003800200 */
[----:B------:R-:W-:Y:S05]  /*0480*/  @P3 BRA `(.L_x_9) ;  /* 0x0000000000103947 */ /* 0x000fea0003800000 */
[----:B------:R-:W5:Y:S04]  /*0490*/  LDG.E R0, desc[UR4][R2.64+0x40] ;  /* 0x0000400402007981 */ /* 0x000f68000c1e1900 */
[----:B01234-:R-:W5:Y:S02]  /*04a0*/  LDG.E R5, desc[UR4][R2.64+0x80] ;  /* 0x0000800402057981 */ /* 0x01ff64000c1e1900 */
[----:B-----5:R-:W-:-:S05]  /*04b0*/  IMAD.IADD R5, R0, 0x1, R5 ;  /* 0x0000000100057824 */ /* 0x020fca00078e0205 */
[----:B------:R0:W-:Y:S02]  /*04c0*/  STG.E desc[UR4][R2.64+0x80], R5 ;  /* 0x0000800502007986 */ /* 0x0001e4000c101904 */
.L_x_9:
[----:B------:R-:W-:Y:S05]  /*04d0*/  BSYNC.RECONVERGENT B0 ;  /* 0x0000000000007941 */ /* 0x000fea0003800200 */
.L_x_8:
[----:B------:R-:W-:Y:S06]  /*04e0*/  BAR.SYNC.DEFER_BLOCKING 0x0 ;  /* 0x0000000000007b1d */ /* 0x000fec0000010000 */
[----:B------:R-:W-:Y:S04]  /*04f0*/  BSSY.RECONVERGENT B0, `(.L_x_10) ;  /* 0x0000006000007945 */ /* 0x000fe80003800200 */
[----:B------:R-:W-:Y:S05]  /*0500*/  @P2 BRA `(.L_x_11) ;  /* 0x0000000000102947 */ /* 0x000fea0003800000 */
[----:B------:R-:W5:Y:S04]  /*0510*/  LDG.E R0, desc[UR4][R2.64+0x80] ;  /* 0x0000800402007981 */ /* 0x000f68000c1e1900 */
[----:B01234-:R-:W5:Y:S02]  /*0520*/  LDG.E R5, desc[UR4][R2.64+0x100] ;  /* 0x0001000402057981 */ /* 0x01ff64000c1e1900 */
[----:B-----5:R-:W-:-:S05]  /*0530*/  IMAD.IADD R5, R0, 0x1, R5 ;  /* 0x0000000100057824 */ /* 0x020fca00078e0205 */
[----:B------:R0:W-:Y:S02]  /*0540*/  STG.E desc[UR4][R2.64+0x100], R5 ;  /* 0x0001000502007986 */ /* 0x0001e4000c101904 */
.L_x_11:
[----:B------:R-:W-:Y:S05]  /*0550*/  BSYNC.RECONVERGENT B0 ;  /* 0x0000000000007941 */ /* 0x000fea0003800200 */
.L_x_10:
[----:B------:R-:W-:Y:S06]  /*0560*/  BAR.SYNC.DEFER_BLOCKING 0x0 ;  /* 0x0000000000007b1d */ /* 0x000fec0000010000 */
[----:B------:R-:W-:Y:S04]  /*0570*/  BSSY.RECONVERGENT B0, `(.L_x_12) ;  /* 0x0000006000007945 */ /* 0x000fe80003800200 */
[----:B------:R-:W-:Y:S05]  /*0580*/  @P1 BRA `(.L_x_13) ;  /* 0x0000000000101947 */ /* 0x000fea0003800000 */
[----:B------:R-:W5:Y:S04]  /*0590*/  LDG.E R0, desc[UR4][R2.64+0x100] ;  /* 0x0001000402007981 */ /* 0x000f68000c1e1900 */
[----:B01234-:R-:W5:Y:S02]  /*05a0*/  LDG.E R5, desc[UR4][R2.64+0x200] ;  /* 0x0002000402057981 */ /* 0x01ff64000c1e1900 */
[----:B-----5:R-:W-:-:S05]  /*05b0*/  IMAD.IADD R5, R0, 0x1, R5 ;  /* 0x0000000100057824 */ /* 0x020fca00078e0205 */
[----:B------:R0:W-:Y:S02]  /*05c0*/  STG.E desc[UR4][R2.64+0x200], R5 ;  /* 0x0002000502007986 */ /* 0x0001e4000c101904 */
.L_x_13:
[----:B------:R-:W-:Y:S05]  /*05d0*/  BSYNC.RECONVERGENT B0 ;  /* 0x0000000000007941 */ /* 0x000fea0003800200 */
.L_x_12:
[----:B------:R-:W-:Y:S06]  /*05e0*/  BAR.SYNC.DEFER_BLOCKING 0x0 ;  /* 0x0000000000007b1d */ /* 0x000fec0000010000 */
[----:B------:R-:W-:Y:S04]  /*05f0*/  BSSY.RECONVERGENT B0, `(.L_x_14) ;  /* 0x0000006000007945 */ /* 0x000fe80003800200 */
[----:B------:R-:W-:Y:S05]  /*0600*/  @P0 BRA `(.L_x_15) ;  /* 0x0000000000100947 */ /* 0x000fea0003800000 */
[----:B------:R-:W5:Y:S04]  /*0610*/  LDG.E R0, desc[UR4][R2.64+0x200] ;  /* 0x0002000402007981 */ /* 0x000f68000c1e1900 */
[----:B01234-:R-:W5:Y:S02]  /*0620*/  LDG.E R5, desc[UR4][R2.64+0x400] ;  /* 0x0004000402057981 */ /* 0x01ff64000c1e1900 */
[----:B-----5:R-:W-:-:S05]  /*0630*/  IMAD.IADD R5, R0, 0x1, R5 ;  /* 0x0000000100057824 */ /* 0x020fca00078e0205 */
[----:B------:R0:W-:Y:S02]  /*0640*/  STG.E desc[UR4][R2.64+0x400], R5 ;  /* 0x0004000502007986 */ /* 0x0001e4000c101904 */
.L_x_15:
[----:B------:R-:W-:Y:S05]  /*0650*/  BSYNC.RECONVERGENT B0 ;  /* 0x0000000000007941 */ /* 0x000fea0003800200 */
.L_x_14:
[----:B------:R-:W-:Y:S06]  /*0660*/  BAR.SYNC.DEFER_BLOCKING 0x0 ;  /* 0x0000000000007b1d */ /* 0x000fec0000010000 */
[----:B------:R-:W-:Y:S04]  /*0670*/  BSSY.RECONVERGENT B0, `(.L_x_16) ;  /* 0x0000006000007945 */ /* 0x000fe80003800200 */
[----:B------:R-:W-:Y:S05]  /*0680*/  @P6 BRA `(.L_x_17) ;  /* 0x0000000000106947 */ /* 0x000fea0003800000 */
[----:B------:R-:W5:Y:S04]  /*0690*/  LDG.E R0, desc[UR4][R2.64+0x400] ;  /* 0x0004000402007981 */ /* 0x000f68000c1e1900 */
[----:B01234-:R-:W5:Y:S02]  /*06a0*/  LDG.E R5, desc[UR4][R2.64+0x800] ;  /* 0x0008000402057981 */ /* 0x01ff64000c1e1900 */
[----:B-----5:R-:W-:-:S05]  /*06b0*/  IMAD.IADD R5, R0, 0x1, R5 ;  /* 0x0000000100057824 */ /* 0x020fca00078e0205 */
[----:B------:R0:W-:Y:S02]  /*06c0*/  STG.E desc[UR4][R2.64+0x800], R5 ;  /* 0x0008000502007986 */ /* 0x0001e4000c101904 */
.L_x_17:
[----:B------:R-:W-:Y:S05]  /*06d0*/  BSYNC.RECONVERGENT B0 ;  /* 0x0000000000007941 */ /* 0x000fea0003800200 */
.L_x_16:
[----:B------:R-:W-:Y:S06]  /*06e0*/  BAR.SYNC.DEFER_BLOCKING 0x0 ;  /* 0x0000000000007b1d */ /* 0x000fec0000010000 */
[----:B------:R-:W-:Y:S05]  /*06f0*/  EXIT ;  /* 0x000000000000794d */ /* 0x000fea0003800000 */
.L_x_18:
[----:B------:R-:W-:-:S00]  /*0700*/  BRA `(.L_x_18) ;  /* 0xfffffffc00fc7947 */ /* 0x000fc0000383ffff */
[----:B------:R-:W-:-:S00]  /*0710*/  NOP ;  /* 0x0000000000007918 */ /* 0x000fc00000000000 */
        /* <DEDUP_REMOVED lines=14> */
.L_x_23:


//--------------------- .text._Z10prefixSumsPiS_  --------------------------
	.section	.text._Z10prefixSumsPiS_,"ax",@progbits
	.align	128
        .global         _Z10prefixSumsPiS_
        .type           _Z10prefixSumsPiS_,@function
        .size           _Z10prefixSumsPiS_,(.L_x_24 - _Z10prefixSumsPiS_)
        .other          _Z10prefixSumsPiS_,@"STO_CUDA_ENTRY STV_DEFAULT"
_Z10prefixSumsPiS_:
.text._Z10prefixSumsPiS_:
[----:B------:R-:W-:Y:S01]  /*0000*/  LDC R1, c[0x0][0x37c] ;  /* 0x0000df00ff017b82 */ /* 0x000fe20000000800 */
[----:B------:R-:W0:Y:S07]  /*0010*/  S2R R0, SR_TID.X ;  /* 0x0000000000007919 */ /* 0x000e2e0000002100 */
[----:B------:R-:W0:Y:S01]  /*0020*/  S2UR UR4, SR_CTAID.X ;  /* 0x00000000000479c3 */ /* 0x000e220000002500 */
[----:B------:R-:W1:Y:S07]  /*0030*/  LDCU.64 UR6, c[0x0][0x358] ;  /* 0x00006b00ff0677ac */ /* 0x000e6e0008000a00 */
[----:B------:R-:W0:Y:S08]  /*0040*/  LDC R7, c[0x0][0x360] ;  /* 0x0000d800ff077b82 */ /* 0x000e300000000800 */
[----:B------:R-:W2:Y:S08]  /*0050*/  LDC.64 R4, c[0x0][0x380] ;  /* 0x0000e000ff047b82 */ /* 0x000eb00000000a00 */
[----:B------:R-:W3:Y:S01]  /*0060*/  LDC.64 R2, c[0x0][0x388] ;  /* 0x0000e200ff027b82 */ /* 0x000ee20000000a00 */
[----:B0-----:R-:W-:Y:S01]  /*0070*/  IMAD R0, R7, UR4, R0 ;  /* 0x0000000407007c24 */ /* 0x001fe2000f8e0200 */
[----:B------:R-:W-:-:S03]  /*0080*/  UMOV UR4, URZ ;  /* 0x000000ff00047c82 */ /* 0x000fc60008000000 */
[----:B-12---:R-:W-:-:S07]  /*0090*/  IMAD.WIDE R4, R0, 0x4, R4 ;  /* 0x0000000400047825 */ /* 0x006fce00078e0204 */
.L_x_21:
[----:B-1----:R-:W-:-:S04]  /*00a0*/  VIADD R9, R0, UR4 ;  /* 0x0000000400097c36 */ /* 0x002fc80008000000 */
[C---:B0--3--:R-:W-:Y:S01]  /*00b0*/  IMAD.WIDE R6, R9.reuse, 0x4, R2 ;  /* 0x0000000409067825 */ /* 0x049fe200078e0202 */
[----:B------:R-:W-:-:S13]  /*00c0*/  ISETP.GT.AND P1, PT, R9, 0x3ff, PT ;  /* 0x000003ff0900780c */ /* 0x000fda0003f24270 */
[----:B------:R-:W2:Y:S04]  /*00d0*/  @!P1 LDG.E R8, desc[UR6][R4.64] ;  /* 0x0000000604089981 */ /* 0x000ea8000c1e1900 */
[----:B------:R-:W2:Y:S01]  /*00e0*/  @!P1 LDG.E R11, desc[UR6][R6.64] ;  /* 0x00000006060b9981 */ /* 0x000ea2000c1e1900 */
[----:B------:R-:W-:-:S05]  /*00f0*/  VIADD R10, R9, 0x1 ;  /* 0x00000001090a7836 */ /* 0x000fca0000000000 */
[----:B------:R-:W-:Y:S02]  /*0100*/  ISETP.GT.AND P0, PT, R10, 0x3ff, PT ;  /* 0x000003ff0a00780c */ /* 0x000fe40003f04270 */
[----:B--2---:R-:W-:-:S05]  /*0110*/  @!P1 IADD3 R11, PT, PT, R8, R11, RZ ;  /* 0x0000000b080b9210 */ /* 0x004fca0007ffe0ff */
[----:B------:R0:W-:Y:S01]  /*0120*/  @!P1 STG.E desc[UR6][R6.64], R11 ;  /* 0x0000000b06009986 */ /* 0x0001e2000c101906 */
[----:B------:R-:W-:Y:S06]  /*0130*/  BAR.SYNC.DEFER_BLOCKING 0x0 ;  /* 0x0000000000007b1d */ /* 0x000fec0000010000 */
[----:B------:R-:W2:Y:S04]  /*0140*/  @!P0 LDG.E R8, desc[UR6][R4.64] ;  /* 0x0000000604088981 */ /* 0x000ea8000c1e1900 */
[----:B------:R-:W2:Y:S01]  /*0150*/  @!P0 LDG.E R13, desc[UR6][R6.64+0x4] ;  /* 0x00000406060d8981 */ /* 0x000ea2000c1e1900 */
[----:B------:R-:W-:-:S05]  /*0160*/  VIADD R10, R9, 0x2 ;  /* 0x00000002090a7836 */ /* 0x000fca0000000000 */
[----:B------:R-:W-:Y:S01]  /*0170*/  ISETP.GT.AND P1, PT, R10, 0x3ff, PT ;  /* 0x000003ff0a00780c */ /* 0x000fe20003f24270 */
[----:B--2---:R-:W-:-:S05]  /*0180*/  @!P0 IMAD.IADD R13, R8, 0x1, R13 ;  /* 0x00000001080d8824 */ /* 0x004fca00078e020d */
[----:B------:R1:W-:Y:S01]  /*0190*/  @!P0 STG.E desc[UR6][R6.64+0x4], R13 ;  /* 0x0000040d06008986 */ /* 0x0003e2000c101906 */
[----:B------:R-:W-:Y:S06]  /*01a0*/  BAR.SYNC.DEFER_BLOCKING 0x0 ;  /* 0x0000000000007b1d */ /* 0x000fec0000010000 */
[----:B------:R-:W2:Y:S04]  /*01b0*/  @!P1 LDG.E R8, desc[UR6][R4.64] ;  /* 0x0000000604089981 */ /* 0x000ea8000c1e1900 */
[----:B------:R-:W2:Y:S01]  /*01c0*/  @!P1 LDG.E R15, desc[UR6][R6.64+0x8] ;  /* 0x00000806060f9981 */ /* 0x000ea2000c1e1900 */
[----:B------:R-:W-:-:S04]  /*01d0*/  IADD3 R10, PT, PT, R9, 0x3, RZ ;  /* 0x00000003090a7810 */ /* 0x000fc80007ffe0ff */
[----:B------:R-:W-:Y:S01]  /*01e0*/  ISETP.GT.AND P0, PT, R10, 0x3ff, PT ;  /* 0x000003ff0a00780c */ /* 0x000fe20003f04270 */
[----:B--2---:R-:W-:-:S05]  /*01f0*/  @!P1 IMAD.IADD R15, R8, 0x1, R15 ;  /* 0x00000001080f9824 */ /* 0x004fca00078e020f */
[----:B------:R2:W-:Y:S01]  /*0200*/  @!P1 STG.E desc[UR6][R6.64+0x8], R15 ;  /* 0x0000080f06009986 */ /* 0x0005e2000c101906 */
[----:B------:R-:W-:Y:S06]  /*0210*/  BAR.SYNC.DEFER_BLOCKING 0x0 ;  /* 0x0000000000007b1d */ /* 0x000fec0000010000 */
[----:B------:R-:W3:Y:S04]  /*0220*/  @!P0 LDG.E R8, desc[UR6][R4.64] ;  /* 0x0000000604088981 */ /* 0x000ee8000c1e1900 */
[----:B0-----:R-:W3:Y:S01]  /*0230*/  @!P0 LDG.E R11, desc[UR6][R6.64+0xc] ;  /* 0x00000c06060b8981 */ /* 0x001ee2000c1e1900 */
[----:B------:R-:W-:-:S05]  /*0240*/  VIADD R10, R9, 0x4 ;  /* 0x00000004090a7836 */ /* 0x000fca0000000000 */
[----:B------:R-:W-:Y:S02]  /*0250*/  ISETP.GT.AND P1, PT, R10, 0x3ff, PT ;  /* 0x000003ff0a00780c */ /* 0x000fe40003f24270 */
[----:B---3--:R-:W-:-:S05]  /*0260*/  @!P0 IADD3 R11, PT, PT, R8, R11, RZ ;  /* 0x0000000b080b8210 */ /* 0x008fca0007ffe0ff */
[----:B------:R0:W-:Y:S01]  /*0270*/  @!P0 STG.E desc[UR6][R6.64+0xc], R11 ;  /* 0x00000c0b06008986 */ /* 0x0001e2000c101906 */
[----:B------:R-:W-:Y:S06]  /*0280*/  BAR.SYNC.DEFER_BLOCKING 0x0 ;  /* 0x0000000000007b1d */ /* 0x000fec0000010000 */
[----:B------:R-:W3:Y:S04]  /*0290*/  @!P1 LDG.E R8, desc[UR6][R4.64] ;  /* 0x0000000604089981 */ /* 0x000ee8000c1e1900 */
[----:B-1----:R-:W3:Y:S01]  /*02a0*/  @!P1 LDG.E R13, desc[UR6][R6.64+0x10] ;  /* 0x00001006060d9981 */ /* 0x002ee2000c1e1900 */
[----:B------:R-:W-:-:S05]  /*02b0*/  VIADD R10, R9, 0x5 ;  /* 0x00000005090a7836 */ /* 0x000fca0000000000 */
[----:B------:R-:W-:Y:S01]  /*02c0*/  ISETP.GT.AND P0, PT, R10, 0x3ff, PT ;  /* 0x000003ff0a00780c */ /* 0x000fe20003f04270 */
[----:B---3--:R-:W-:-:S05]  /*02d0*/  @!P1 IMAD.IADD R13, R8, 0x1, R13 ;  /* 0x00000001080d9824 */ /* 0x008fca00078e020d */
[----:B------:R1:W-:Y:S01]  /*02e0*/  @!P1 STG.E desc[UR6][R6.64+0x10], R13 ;  /* 0x0000100d06009986 */ /* 0x0003e2000c101906 */
[----:B------:R-:W-:Y:S06]  /*02f0*/  BAR.SYNC.DEFER_BLOCKING 0x0 ;  /* 0x0000000000007b1d */ /* 0x000fec0000010000 */
[----:B------:R-:W3:Y:S04]  /*0300*/  @!P0 LDG.E R8, desc[UR6][R4.64] ;  /* 0x0000000604088981 */ /* 0x000ee8000c1e1900 */
[----:B--2---:R-:W3:Y:S01]  /*0310*/  @!P0 LDG.E R15, desc[UR6][R6.64+0x14] ;  /* 0x00001406060f8981 */ /* 0x004ee2000c1e1900 */
[----:B------:R-:W-:-:S04]  /*0320*/  IADD3 R10, PT, PT, R9, 0x6, RZ ;  /* 0x00000006090a7810 */ /* 0x000fc80007ffe0ff */
[----:B------:R-:W-:Y:S01]  /*0330*/  ISETP.GT.AND P1, PT, R10, 0x3ff, PT ;  /* 0x000003ff0a00780c */ /* 0x000fe20003f24270 */
[----:B---3--:R-:W-:-:S05]  /*0340*/  @!P0 IMAD.IADD R15, R8, 0x1, R15 ;  /* 0x00000001080f8824 */ /* 0x008fca00078e020f */
        /* <DEDUP_REMOVED lines=60> */
[----:B------:R-:W-:Y:S01]  /*0710*/  IADD3 R9, PT, PT, R9, 0xf, RZ ;  /* 0x0000000f09097810 */ /* 0x000fe20007ffe0ff */
[----:B------:R-:W-:Y:S01]  /*0720*/  UIADD3 UR4, UPT, UPT, UR4, 0x10, URZ ;  /* 0x0000001004047890 */ /* 0x000fe2000fffe0ff */
[----:B------:R-:W-:Y:S02]  /*0730*/  BSSY.RECONVERGENT B0, `(.L_x_19) ;  /* 0x000000b000007945 */ /* 0x000fe40003800200 */
[----:B------:R-:W-:Y:S01]  /*0740*/  ISETP.GT.AND P0, PT, R9, 0x3ff, PT ;  /* 0x000003ff0900780c */ /* 0x000fe20003f04270 */
[----:B------:R-:W-:Y:S01]  /*0750*/  UISETP.NE.AND UP0, UPT, UR4, 0x400, UPT ;  /* 0x000004000400788c */ /* 0x000fe2000bf05270 */
[----:B---3--:R-:W-:-:S05]  /*0760*/  @!P1 IMAD.IADD R15, R8, 0x1, R15 ;  /* 0x00000001080f9824 */ /* 0x008fca00078e020f */
[----:B------:R0:W-:Y:S01]  /*0770*/  @!P1 STG.E desc[UR6][R6.64+0x38], R15 ;  /* 0x0000380f06009986 */ /* 0x0001e2000c101906 */
[----:B------:R-:W-:Y:S06]  /*0780*/  BAR.SYNC.DEFER_BLOCKING 0x0 ;  /* 0x0000000000007b1d */ /* 0x000fec0000010000 */
[----:B------:R-:W-:Y:S05]  /*0790*/  @P0 BRA `(.L_x_20) ;  /* 0x0000000000100947 */ /* 0x000fea0003800000 */
[----:B------:R-:W2:Y:S04]  /*07a0*/  LDG.E R8, desc[UR6][R4.64] ;  /* 0x0000000604087981 */ /* 0x000ea8000c1e1900 */
[----:B------:R-:W2:Y:S02]  /*07b0*/  LDG.E R9, desc[UR6][R6.64+0x3c] ;  /* 0x00003c0606097981 */ /* 0x000ea4000c1e1900 */
[----:B--2---:R-:W-:-:S05]  /*07c0*/  IADD3 R9, PT, PT, R8, R9, RZ ;  /* 0x0000000908097210 */ /* 0x004fca0007ffe0ff */
[----:B------:R1:W-:Y:S02]  /*07d0*/  STG.E desc[UR6][R6.64+0x3c], R9 ;  /* 0x00003c0906007986 */ /* 0x0003e4000c101906 */
.L_x_20:
[----:B------:R-:W-:Y:S05]  /*07e0*/  BSYNC.RECONVERGENT B0 ;  /* 0x0000000000007941 */ /* 0x000fea0003800200 */
.L_x_19:
[----:B------:R-:W-:Y:S06]  /*07f0*/  BAR.SYNC.DEFER_BLOCKING 0x0 ;  /* 0x0000000000007b1d */ /* 0x000fec0000010000 */
[----:B------:R-:W-:Y:S05]  /*0800*/  BRA.U UP0, `(.L_x_21) ;  /* 0xfffffff900247547 */ /* 0x000fea000b83ffff */
[----:B------:R-:W-:Y:S05]  /*0810*/  EXIT ;  /* 0x000000000000794d */ /* 0x000fea0003800000 */
.L_x_22:
        /* <DEDUP_REMOVED lines=14> */
.L_x_24:


//--------------------- .nv.shared.reserved.0     --------------------------
	.section	.nv.shared.reserved.0,"aw",@nobits
	.weak		__nv_reservedSMEM_offset_0_alias
	.size		__nv_reservedSMEM_offset_0_alias, 0, 64
	.other		__nv_reservedSMEM_offset_0_alias,@"STO_CUDA_RESERVED_SHARED STV_DEFAULT"
__nv_reservedSMEM_offset_0_alias:
	.zero		0
	.zero		64


//--------------------- .nv.constant0._Z11prefixSums2PiS_ --------------------------
	.section	.nv.constant0._Z11prefixSums2PiS_,"a",@progbits
	.sectionflags	@""
	.align	4
.nv.constant0._Z11prefixSums2PiS_:
	.zero		912


//--------------------- .nv.constant0._Z10prefixSumsPiS_ --------------------------
	.section	.nv.constant0._Z10prefixSumsPiS_,"a",@progbits
	.sectionflags	@""
	.align	4
.nv.constant0._Z10prefixSumsPiS_:
	.zero		912


//--------------------- SYMBOLS --------------------------

	.type		.nv.reservedSmem.offset0,@object
	.size		.nv.reservedSmem.offset0,0x4
